//
// Generated by NVIDIA NVVM Compiler
//
// Compiler Build ID: CL-36424714
// Cuda compilation tools, release 13.0, V13.0.88
// Based on NVVM 20.0.0
//

.version 9.0
.target sm_100
.address_size 64

	// .globl	_Z11derivate_1DPfS_if

.visible .entry _Z11derivate_1DPfS_if(
	.param .u64 .ptr .align 1 _Z11derivate_1DPfS_if_param_0,
	.param .u64 .ptr .align 1 _Z11derivate_1DPfS_if_param_1,
	.param .u32 _Z11derivate_1DPfS_if_param_2,
	.param .f32 _Z11derivate_1DPfS_if_param_3
)
{
	.reg .pred 	%p<3>;
	.reg .b32 	%r<7>;
	.reg .b32 	%f<15>;
	.reg .b64 	%rd<11>;

	ld.param.u64 	%rd3, [_Z11derivate_1DPfS_if_param_0];
	ld.param.u64 	%rd4, [_Z11derivate_1DPfS_if_param_1];
	ld.param.u32 	%r2, [_Z11derivate_1DPfS_if_param_2];
	ld.param.f32 	%f1, [_Z11derivate_1DPfS_if_param_3];
	cvta.to.global.u64 	%rd1, %rd4;
	cvta.to.global.u64 	%rd2, %rd3;
	mov.u32 	%r3, %ctaid.x;
	mov.u32 	%r4, %ntid.x;
	mov.u32 	%r5, %tid.x;
	mad.lo.s32 	%r1, %r3, %r4, %r5;
	setp.ne.s32 	%p1, %r1, 0;
	@%p1 bra 	$L__BB0_2;
	ld.global.f32 	%f11, [%rd2+4];
	ld.global.f32 	%f12, [%rd2];
	sub.f32 	%f13, %f11, %f12;
	div.rn.f32 	%f14, %f13, %f1;
	st.global.f32 	[%rd1], %f14;
	bra.uni 	$L__BB0_5;
$L__BB0_2:
	add.s32 	%r6, %r2, -1;
	setp.ne.s32 	%p2, %r1, %r6;
	@%p2 bra 	$L__BB0_4;
	mul.wide.s32 	%rd8, %r1, 4;
	add.s64 	%rd9, %rd2, %rd8;
	ld.global.f32 	%f7, [%rd9];
	ld.global.f32 	%f8, [%rd9+-4];
	sub.f32 	%f9, %f7, %f8;
	add.s64 	%rd10, %rd1, %rd8;
	div.rn.f32 	%f10, %f9, %f1;
	st.global.f32 	[%rd10], %f10;
	bra.uni 	$L__BB0_5;
$L__BB0_4:
	mul.wide.s32 	%rd5, %r1, 4;
	add.s64 	%rd6, %rd2, %rd5;
	ld.global.f32 	%f2, [%rd6+4];
	ld.global.f32 	%f3, [%rd6+-4];
	sub.f32 	%f4, %f2, %f3;
	add.f32 	%f5, %f1, %f1;
	add.s64 	%rd7, %rd1, %rd5;
	div.rn.f32 	%f6, %f4, %f5;
	st.global.f32 	[%rd7], %f6;
$L__BB0_5:
	ret;

}


// ===== COMPILED SASS (sm_100) =====

	.target	sm_100

	.elftype	@"ET_EXEC"


//--------------------- .note.nv.tkinfo           --------------------------
	.section	.note.nv.tkinfo,"",@"SHT_NOTE"
	.sectionflags	@"SHF_NOTE_NV_TKINFO"
	.tkinfo
        /*0018*/ 	.word	0x00000002
        /*0030*/ 	.string	""
        /*0030*/ 	.string	"ptxas"
        /*0030*/ 	.string	"Cuda compilation tools, release 13.0, V13.0.88"
        /*0030*/ 	.string	"Build cuda_13.0.r13.0/compiler.36424714_0"
        /*0030*/ 	.string	"-arch sm_100 -m 64 "



//--------------------- .note.nv.cuinfo           --------------------------
	.section	.note.nv.cuinfo,"",@"SHT_NOTE"
	.sectionflags	@"SHF_NOTE_NV_CUINFO"
        /*0018*/ 	.short	0x0002
        /*001a*/ 	.short	0x0064
        /*001c*/ 	.short	0x0082
	.zero		2


//--------------------- .nv.info                  --------------------------
	.section	.nv.info,"",@"SHT_CUDA_INFO"
	.align	4


	//----- nvinfo : EIATTR_REGCOUNT
	.align		4
        /*0000*/ 	.byte	0x04, 0x2f
        /*0002*/ 	.short	(.L_1 - .L_0)
	.align		4
.L_0:
        /*0004*/ 	.word	index@(_Z11derivate_1DPfS_if)
        /*0008*/ 	.word	0x00000011


	//----- nvinfo : EIATTR_FRAME_SIZE
	.align		4
.L_1:
        /*000c*/ 	.byte	0x04, 0x11
        /*000e*/ 	.short	(.L_3 - .L_2)
	.align		4
.L_2:
        /*0010*/ 	.word	index@($__internal_0_$__cuda_sm3x_div_rn_noftz_f32_slowpath)
        /*0014*/ 	.word	0x00000000


	//----- nvinfo : EIATTR_FRAME_SIZE
	.align		4
.L_3:
        /*0018*/ 	.byte	0x04, 0x11
        /*001a*/ 	.short	(.L_5 - .L_4)
	.align		4
.L_4:
        /*001c*/ 	.word	index@(_Z11derivate_1DPfS_if)
        /*0020*/ 	.word	0x00000000


	//----- nvinfo : EIATTR_MIN_STACK_SIZE
	.align		4
.L_5:
        /*0024*/ 	.byte	0x04, 0x12
        /*0026*/ 	.short	(.L_7 - .L_6)
	.align		4
.L_6:
        /*0028*/ 	.word	index@(_Z11derivate_1DPfS_if)
        /*002c*/ 	.word	0x00000000
.L_7:


//--------------------- .nv.compat                --------------------------
	.section	.nv.compat,"",@"SHT_CUDA_COMPAT_INFO"
	.align	4
        /*0000*/ 	.byte	0x02, 0x09, 0x00, 0x00, 0x02, 0x02, 0x01, 0x00, 0x02, 0x05, 0x05, 0x00, 0x03, 0x07, 0x01, 0x01
        /*0010*/ 	.byte	0x02, 0x03, 0x00, 0x00, 0x02, 0x06, 0x01, 0x00, 0x04, 0x0b, 0x08, 0x00, 0x01, 0x00, 0x00, 0x00
        /*0020*/ 	.byte	0x00, 0x00, 0x00, 0x00


//--------------------- .nv.info._Z11derivate_1DPfS_if --------------------------
	.section	.nv.info._Z11derivate_1DPfS_if,"",@"SHT_CUDA_INFO"
	.sectionflags	@""
	.align	4


	//----- nvinfo : EIATTR_CUDA_API_VERSION
	.align		4
        /*0000*/ 	.byte	0x04, 0x37
        /*0002*/ 	.short	(.L_9 - .L_8)
.L_8:
        /*0004*/ 	.word	0x00000082


	//----- nvinfo : EIATTR_KPARAM_INFO
	.align		4
.L_9:
        /*0008*/ 	.byte	0x04, 0x17
        /*000a*/ 	.short	(.L_11 - .L_10)
.L_10:
        /*000c*/ 	.word	0x00000000
        /*0010*/ 	.short	0x0003
        /*0012*/ 	.short	0x0014
        /*0014*/ 	.byte	0x00, 0xf0, 0x11, 0x00


	//----- nvinfo : EIATTR_KPARAM_INFO
	.align		4
.L_11:
        /*0018*/ 	.byte	0x04, 0x17
        /*001a*/ 	.short	(.L_13 - .L_12)
.L_12:
        /*001c*/ 	.word	0x00000000
        /*0020*/ 	.short	0x0002
        /*0022*/ 	.short	0x0010
        /*0024*/ 	.byte	0x00, 0xf0, 0x11, 0x00


	//----- nvinfo : EIATTR_KPARAM_INFO
	.align		4
.L_13:
        /*0028*/ 	.byte	0x04, 0x17
        /*002a*/ 	.short	(.L_15 - .L_14)
.L_14:
        /*002c*/ 	.word	0x00000000
        /*0030*/ 	.short	0x0001
        /*0032*/ 	.short	0x0008
        /*0034*/ 	.byte	0x00, 0xf5, 0x21, 0x00


	//----- nvinfo : EIATTR_KPARAM_INFO
	.align		4
.L_15:
        /*0038*/ 	.byte	0x04, 0x17
        /*003a*/ 	.short	(.L_17 - .L_16)
.L_16:
        /*003c*/ 	.word	0x00000000
        /*0040*/ 	.short	0x0000
        /*0042*/ 	.short	0x0000
        /*0044*/ 	.byte	0x00, 0xf5, 0x21, 0x00


	//----- nvinfo : EIATTR_SPARSE_MMA_MASK
	.align		4
.L_17:
        /*0048*/ 	.byte	0x03, 0x50
        /*004a*/ 	.short	0x0000


	//----- nvinfo : EIATTR_MAXREG_COUNT
	.align		4
        /*004c*/ 	.byte	0x03, 0x1b
        /*004e*/ 	.short	0x00ff


	//----- nvinfo : EIATTR_MERCURY_ISA_VERSION
	.align		4
        /*0050*/ 	.byte	0x03, 0x5f
        /*0052*/ 	.short	0x0101


	//----- nvinfo : EIATTR_VRC_CTA_INIT_COUNT
	.align		4
        /*0054*/ 	.byte	0x02, 0x4a
	.zero		1
	.zero		1


	//----- nvinfo : EIATTR_EXIT_INSTR_OFFSETS
	.align		4
        /*0058*/ 	.byte	0x04, 0x1c
        /*005a*/ 	.short	(.L_19 - .L_18)


	//   ....[0]....
.L_18:
        /*005c*/ 	.word	0x000001c0


	//   ....[1]....
        /*0060*/ 	.word	0x00000390


	//   ....[2]....
        /*0064*/ 	.word	0x00000510


	//----- nvinfo : EIATTR_CRS_STACK_SIZE
	.align		4
.L_19:
        /*0068*/ 	.byte	0x04, 0x1e
        /*006a*/ 	.short	(.L_21 - .L_20)
.L_20:
        /*006c*/ 	.word	0x00000000


	//----- nvinfo : EIATTR_CBANK_PARAM_SIZE
	.align		4
.L_21:
        /*0070*/ 	.byte	0x03, 0x19
        /*0072*/ 	.short	0x0018


	//----- nvinfo : EIATTR_PARAM_CBANK
	.align		4
        /*0074*/ 	.byte	0x04, 0x0a
        /*0076*/ 	.short	(.L_23 - .L_22)
	.align		4
.L_22:
        /*0078*/ 	.word	index@(.nv.constant0._Z11derivate_1DPfS_if)
        /*007c*/ 	.short	0x0380
        /*007e*/ 	.short	0x0018


	//----- nvinfo : EIATTR_SW_WAR
	.align		4
.L_23:
        /*0080*/ 	.byte	0x04, 0x36
        /*0082*/ 	.short	(.L_25 - .L_24)
.L_24:
        /*0084*/ 	.word	0x00000008
.L_25:


//--------------------- .nv.callgraph             --------------------------
	.section	.nv.callgraph,"",@"SHT_CUDA_CALLGRAPH"
	.align	4
	.sectionentsize	8
	.align		4
        /*0000*/ 	.word	0x00000000
	.align		4
        /*0004*/ 	.word	0xffffffff
	.align		4
        /*0008*/ 	.word	0x00000000
	.align		4
        /*000c*/ 	.word	0xfffffffe
	.align		4
        /*0010*/ 	.word	0x00000000
	.align		4
        /*0014*/ 	.word	0xfffffffd
	.align		4
        /*0018*/ 	.word	0x00000000
	.align		4
        /*001c*/ 	.word	0xfffffffc


//--------------------- .text._Z11derivate_1DPfS_if --------------------------
	.section	.text._Z11derivate_1DPfS_if,"ax",@progbits
	.align	128
        .global         _Z11derivate_1DPfS_if
        .type           _Z11derivate_1DPfS_if,@function
        .size           _Z11derivate_1DPfS_if,(.L_x_19 - _Z11derivate_1DPfS_if)
        .other          _Z11derivate_1DPfS_if,@"STO_CUDA_ENTRY STV_DEFAULT"
_Z11derivate_1DPfS_if:
.text._Z11derivate_1DPfS_if:
[----:B------:R-:W-:Y:S01]  /*0000*/  LDC R1, c[0x0][0x37c] ;  /* 0x0000df00ff017b82 */ /* 0x000fe20000000800 */
[----:B------:R-:W0:Y:S07]  /*0010*/  S2R R3, SR_TID.X ;  /* 0x0000000000037919 */ /* 0x000e2e0000002100 */
[----:B------:R-:W0:Y:S01]  /*0020*/  S2UR UR4, SR_CTAID.X ;  /* 0x00000000000479c3 */ /* 0x000e220000002500 */
[----:B------:R-:W1:Y:S07]  /*0030*/  LDCU.64 UR6, c[0x0][0x358] ;  /* 0x00006b00ff0677ac */ /* 0x000e6e0008000a00 */
[----:B------:R-:W0:Y:S02]  /*0040*/  LDC R4, c[0x0][0x360] ;  /* 0x0000d800ff047b82 */ /* 0x000e240000000800 */
[----:B0-----:R-:W-:-:S05]  /*0050*/  IMAD R4, R4, UR4, R3 ;  /* 0x0000000404047c24 */ /* 0x001fca000f8e0203 */
[----:B------:R-:W-:-:S13]  /*0060*/  ISETP.NE.AND P0, PT, R4, RZ, PT ;  /* 0x000000ff0400720c */ /* 0x000fda0003f05270 */
[----:B-1----:R-:W-:Y:S05]  /*0070*/  @P0 BRA `(.L_x_0) ;  /* 0x0000000000540947 */ /* 0x002fea0003800000 */
[----:B------:R-:W0:Y:S08]  /*0080*/  LDC.64 R2, c[0x0][0x380] ;  /* 0x0000e000ff027b82 */ /* 0x000e300000000a00 */
[----:B------:R-:W1:Y:S01]  /*0090*/  LDC R9, c[0x0][0x394] ;  /* 0x0000e500ff097b82 */ /* 0x000e620000000800 */
[----:B0-----:R-:W2:Y:S04]  /*00a0*/  LDG.E R0, desc[UR6][R2.64+0x4] ;  /* 0x0000040602007981 */ /* 0x001ea8000c1e1900 */
[----:B------:R-:W2:Y:S01]  /*00b0*/  LDG.E R5, desc[UR6][R2.64] ;  /* 0x0000000602057981 */ /* 0x000ea2000c1e1900 */
[----:B-1----:R-:W0:Y:S02]  /*00c0*/  MUFU.RCP R4, R9 ;  /* 0x0000000900047308 */ /* 0x002e240000001000 */
[----:B0-----:R-:W-:-:S04]  /*00d0*/  FFMA R7, R4, -R9, 1 ;  /* 0x3f80000004077423 */ /* 0x001fc80000000809 */
[----:B------:R-:W-:Y:S01]  /*00e0*/  FFMA R7, R4, R7, R4 ;  /* 0x0000000704077223 */ /* 0x000fe20000000004 */
[----:B--2---:R-:W-:-:S04]  /*00f0*/  FADD R0, R0, -R5 ;  /* 0x8000000500007221 */ /* 0x004fc80000000000 */
[----:B------:R-:W0:Y:S01]  /*0100*/  FCHK P0, R0, R9 ;  /* 0x0000000900007302 */ /* 0x000e220000000000 */
[----:B------:R-:W-:-:S04]  /*0110*/  FFMA R4, R0, R7, RZ ;  /* 0x0000000700047223 */ /* 0x000fc800000000ff */
[----:B------:R-:W-:-:S04]  /*0120*/  FFMA R5, R4, -R9, R0 ;  /* 0x8000000904057223 */ /* 0x000fc80000000000 */
[----:B------:R-:W-:Y:S01]  /*0130*/  FFMA R5, R7, R5, R4 ;  /* 0x0000000507057223 */ /* 0x000fe20000000004 */
[----:B0-----:R-:W-:Y:S06]  /*0140*/  @!P0 BRA `(.L_x_1) ;  /* 0x0000000000148947 */ /* 0x001fec0003800000 */
[----:B------:R-:W0:Y:S01]  /*0150*/  LDCU UR4, c[0x0][0x394] ;  /* 0x00007280ff0477ac */ /* 0x000e220008000800 */
[----:B------:R-:W-:Y:S01]  /*0160*/  MOV R2, 0x190 ;  /* 0x0000019000027802 */ /* 0x000fe20000000f00 */
[----:B0-----:R-:W-:-:S07]  /*0170*/  IMAD.U32 R3, RZ, RZ, UR4 ;  /* 0x00000004ff037e24 */ /* 0x001fce000f8e00ff */
[----:B------:R-:W-:Y:S05]  /*0180*/  CALL.REL.NOINC `($__internal_0_$__cuda_sm3x_div_rn_noftz_f32_slowpath) ;  /* 0x0000000000e47944 */ /* 0x000fea0003c00000 */
[----:B------:R-:W-:-:S07]  /*0190*/  IMAD.MOV.U32 R5, RZ, RZ, R11 ;  /* 0x000000ffff057224 */ /* 0x000fce00078e000b */
.L_x_1:
[----:B------:R-:W0:Y:S02]  /*01a0*/  LDC.64 R2, c[0x0][0x388] ;  /* 0x0000e200ff027b82 */ /* 0x000e240000000a00 */
[----:B0-----:R-:W-:Y:S01]  /*01b0*/  STG.E desc[UR6][R2.64], R5 ;  /* 0x0000000502007986 */ /* 0x001fe2000c101906 */
[----:B------:R-:W-:Y:S05]  /*01c0*/  EXIT ;  /* 0x000000000000794d */ /* 0x000fea0003800000 */
.L_x_0:
[----:B------:R-:W0:Y:S02]  /*01d0*/  LDCU UR4, c[0x0][0x390] ;  /* 0x00007200ff0477ac */ /* 0x000e240008000800 */
[----:B0-----:R-:W-:-:S06]  /*01e0*/  UIADD3 UR4, UPT, UPT, UR4, -0x1, URZ ;  /* 0xffffffff04047890 */ /* 0x001fcc000fffe0ff */
[----:B------:R-:W-:-:S13]  /*01f0*/  ISETP.NE.AND P0, PT, R4, UR4, PT ;  /* 0x0000000404007c0c */ /* 0x000fda000bf05270 */
[----:B------:R-:W-:Y:S05]  /*0200*/  @P0 BRA `(.L_x_2) ;  /* 0x0000000000640947 */ /* 0x000fea0003800000 */
[----:B------:R-:W0:Y:S08]  /*0210*/  LDC.64 R2, c[0x0][0x380] ;  /* 0x0000e000ff027b82 */ /* 0x000e300000000a00 */
[----:B------:R-:W1:Y:S08]  /*0220*/  LDC R10, c[0x0][0x394] ;  /* 0x0000e500ff0a7b82 */ /* 0x000e700000000800 */
[----:B------:R-:W2:Y:S01]  /*0230*/  LDC.64 R6, c[0x0][0x388] ;  /* 0x0000e200ff067b82 */ /* 0x000ea20000000a00 */
[----:B0-----:R-:W-:-:S05]  /*0240*/  IMAD.WIDE R2, R4, 0x4, R2 ;  /* 0x0000000404027825 */ /* 0x001fca00078e0202 */
[----:B------:R-:W3:Y:S04]  /*0250*/  LDG.E R0, desc[UR6][R2.64] ;  /* 0x0000000602007981 */ /* 0x000ee8000c1e1900 */
[----:B------:R-:W3:Y:S01]  /*0260*/  LDG.E R5, desc[UR6][R2.64+-0x4] ;  /* 0xfffffc0602057981 */ /* 0x000ee2000c1e1900 */
[----:B-1----:R-:W0:Y:S01]  /*0270*/  MUFU.RCP R11, R10 ;  /* 0x0000000a000b7308 */ /* 0x002e220000001000 */
[----:B------:R-:W-:Y:S01]  /*0280*/  BSSY.RECONVERGENT B0, `(.L_x_3) ;  /* 0x000000f000007945 */ /* 0x000fe20003800200 */
[----:B0-----:R-:W-:Y:S01]  /*0290*/  FFMA R8, R11, -R10, 1 ;  /* 0x3f8000000b087423 */ /* 0x001fe2000000080a */
[----:B---3--:R-:W-:-:S03]  /*02a0*/  FADD R9, R0, -R5 ;  /* 0x8000000500097221 */ /* 0x008fc60000000000 */
[----:B------:R-:W-:Y:S01]  /*02b0*/  FFMA R0, R11, R8, R11 ;  /* 0x000000080b007223 */ /* 0x000fe2000000000b */
[----:B--2---:R-:W-:Y:S01]  /*02c0*/  IMAD.WIDE R4, R4, 0x4, R6 ;  /* 0x0000000404047825 */ /* 0x004fe200078e0206 */
[----:B------:R-:W0:Y:S03]  /*02d0*/  FCHK P0, R9, R10 ;  /* 0x0000000a09007302 */ /* 0x000e260000000000 */
[----:B------:R-:W-:-:S04]  /*02e0*/  FFMA R8, R0, R9, RZ ;  /* 0x0000000900087223 */ /* 0x000fc800000000ff */
[----:B------:R-:W-:-:S04]  /*02f0*/  FFMA R11, R8, -R10, R9 ;  /* 0x8000000a080b7223 */ /* 0x000fc80000000009 */
[----:B------:R-:W-:Y:S01]  /*0300*/  FFMA R11, R0, R11, R8 ;  /* 0x0000000b000b7223 */ /* 0x000fe20000000008 */
[----:B0-----:R-:W-:Y:S06]  /*0310*/  @!P0 BRA `(.L_x_4) ;  /* 0x0000000000148947 */ /* 0x001fec0003800000 */
[----:B------:R-:W0:Y:S01]  /*0320*/  LDCU UR4, c[0x0][0x394] ;  /* 0x00007280ff0477ac */ /* 0x000e220008000800 */
[----:B------:R-:W-:Y:S01]  /*0330*/  IMAD.MOV.U32 R0, RZ, RZ, R9 ;  /* 0x000000ffff007224 */ /* 0x000fe200078e0009 */
[----:B------:R-:W-:Y:S01]  /*0340*/  MOV R2, 0x370 ;  /* 0x0000037000027802 */ /* 0x000fe20000000f00 */
[----:B0-----:R-:W-:-:S07]  /*0350*/  IMAD.U32 R3, RZ, RZ, UR4 ;  /* 0x00000004ff037e24 */ /* 0x001fce000f8e00ff */
[----:B------:R-:W-:Y:S05]  /*0360*/  CALL.REL.NOINC `($__internal_0_$__cuda_sm3x_div_rn_noftz_f32_slowpath) ;  /* 0x00000000006c7944 */ /* 0x000fea0003c00000 */
.L_x_4:
[----:B------:R-:W-:Y:S05]  /*0370*/  BSYNC.RECONVERGENT B0 ;  /* 0x0000000000007941 */ /* 0x000fea0003800200 */
.L_x_3:
[----:B------:R-:W-:Y:S01]  /*0380*/  STG.E desc[UR6][R4.64], R11 ;  /* 0x0000000b04007986 */ /* 0x000fe2000c101906 */
[----:B------:R-:W-:Y:S05]  /*0390*/  EXIT ;  /* 0x000000000000794d */ /* 0x000fea0003800000 */
.L_x_2:
[----:B------:R-:W0:Y:S08]  /*03a0*/  LDC.64 R2, c[0x0][0x380] ;  /* 0x0000e000ff027b82 */ /* 0x000e300000000a00 */
[----:B------:R-:W1:Y:S08]  /*03b0*/  LDC R9, c[0x0][0x394] ;  /* 0x0000e500ff097b82 */ /* 0x000e700000000800 */
[----:B------:R-:W2:Y:S01]  /*03c0*/  LDC.64 R6, c[0x0][0x388] ;  /* 0x0000e200ff067b82 */ /* 0x000ea20000000a00 */
[----:B0-----:R-:W-:-:S05]  /*03d0*/  IMAD.WIDE R2, R4, 0x4, R2 ;  /* 0x0000000404027825 */ /* 0x001fca00078e0202 */
[----:B------:R-:W3:Y:S04]  /*03e0*/  LDG.E R0, desc[UR6][R2.64+0x4] ;  /* 0x0000040602007981 */ /* 0x000ee8000c1e1900 */
[----:B------:R-:W3:Y:S01]  /*03f0*/  LDG.E R5, desc[UR6][R2.64+-0x4] ;  /* 0xfffffc0602057981 */ /* 0x000ee2000c1e1900 */
[----:B-1----:R-:W-:Y:S01]  /*0400*/  FADD R9, R9, R9 ;  /* 0x0000000909097221 */ /* 0x002fe20000000000 */
[----:B------:R-:W-:Y:S03]  /*0410*/  BSSY.RECONVERGENT B0, `(.L_x_5) ;  /* 0x000000e000007945 */ /* 0x000fe60003800200 */
[----:B------:R-:W0:Y:S02]  /*0420*/  MUFU.RCP R8, R9 ;  /* 0x0000000900087308 */ /* 0x000e240000001000 */
[----:B0-----:R-:W-:-:S04]  /*0430*/  FFMA R11, -R9, R8, 1 ;  /* 0x3f800000090b7423 */ /* 0x001fc80000000108 */
[----:B------:R-:W-:Y:S01]  /*0440*/  FFMA R11, R8, R11, R8 ;  /* 0x0000000b080b7223 */ /* 0x000fe20000000008 */
[----:B---3--:R-:W-:Y:S01]  /*0450*/  FADD R0, R0, -R5 ;  /* 0x8000000500007221 */ /* 0x008fe20000000000 */
[----:B--2---:R-:W-:-:S03]  /*0460*/  IMAD.WIDE R4, R4, 0x4, R6 ;  /* 0x0000000404047825 */ /* 0x004fc600078e0206 */
[----:B------:R-:W0:Y:S01]  /*0470*/  FCHK P0, R0, R9 ;  /* 0x0000000900007302 */ /* 0x000e220000000000 */
[----:B------:R-:W-:-:S04]  /*0480*/  FFMA R8, R0, R11, RZ ;  /* 0x0000000b00087223 */ /* 0x000fc800000000ff */
[----:B------:R-:W-:-:S04]  /*0490*/  FFMA R10, -R9, R8, R0 ;  /* 0x00000008090a7223 */ /* 0x000fc80000000100 */
[----:B------:R-:W-:Y:S01]  /*04a0*/  FFMA R11, R11, R10, R8 ;  /* 0x0000000a0b0b7223 */ /* 0x000fe20000000008 */
[----:B0-----:R-:W-:Y:S06]  /*04b0*/  @!P0 BRA `(.L_x_6) ;  /* 0x00000000000c8947 */ /* 0x001fec0003800000 */
[----:B------:R-:W-:Y:S02]  /*04c0*/  MOV R3, R9 ;  /* 0x0000000900037202 */ /* 0x000fe40000000f00 */
[----:B------:R-:W-:-:S07]  /*04d0*/  MOV R2, 0x4f0 ;  /* 0x000004f000027802 */ /* 0x000fce0000000f00 */
[----:B------:R-:W-:Y:S05]  /*04e0*/  CALL.REL.NOINC `($__internal_0_$__cuda_sm3x_div_rn_noftz_f32_slowpath) ;  /* 0x00000000000c7944 */ /* 0x000fea0003c00000 */
.L_x_6:
[----:B------:R-:W-:Y:S05]  /*04f0*/  BSYNC.RECONVERGENT B0 ;  /* 0x0000000000007941 */ /* 0x000fea0003800200 */
.L_x_5:
[----:B------:R-:W-:Y:S01]  /*0500*/  STG.E desc[UR6][R4.64], R11 ;  /* 0x0000000b04007986 */ /* 0x000fe2000c101906 */
[----:B------:R-:W-:Y:S05]  /*0510*/  EXIT ;  /* 0x000000000000794d */ /* 0x000fea0003800000 */
        .weak           $__internal_0_$__cuda_sm3x_div_rn_noftz_f32_slowpath
        .type           $__internal_0_$__cuda_sm3x_div_rn_noftz_f32_slowpath,@function
        .size           $__internal_0_$__cuda_sm3x_div_rn_noftz_f32_slowpath,(.L_x_19 - $__internal_0_$__cuda_sm3x_div_rn_noftz_f32_slowpath)
$__internal_0_$__cuda_sm3x_div_rn_noftz_f32_slowpath:
[----:B------:R-:W-:Y:S01]  /*0520*/  SHF.R.U32.HI R7, RZ, 0x17, R3 ;  /* 0x00000017ff077819 */ /* 0x000fe20000011603 */
[----:B------:R-:W-:Y:S01]  /*0530*/  BSSY.RECONVERGENT B1, `(.L_x_7) ;  /* 0x0000062000017945 */ /* 0x000fe20003800200 */
[----:B------:R-:W-:Y:S02]  /*0540*/  SHF.R.U32.HI R6, RZ, 0x17, R0 ;  /* 0x00000017ff067819 */ /* 0x000fe40000011600 */
[----:B------:R-:W-:Y:S02]  /*0550*/  LOP3.LUT R12, R7, 0xff, RZ, 0xc0, !PT ;  /* 0x000000ff070c7812 */ /* 0x000fe400078ec0ff */
[----:B------:R-:W-:-:S03]  /*0560*/  LOP3.LUT R10, R6, 0xff, RZ, 0xc0, !PT ;  /* 0x000000ff060a7812 */ /* 0x000fc600078ec0ff */
[----:B------:R-:W-:Y:S02]  /*0570*/  VIADD R8, R12, 0xffffffff ;  /* 0xffffffff0c087836 */ /* 0x000fe40000000000 */
[----:B------:R-:W-:-:S03]  /*0580*/  VIADD R7, R10, 0xffffffff ;  /* 0xffffffff0a077836 */ /* 0x000fc60000000000 */
[----:B------:R-:W-:-:S04]  /*0590*/  ISETP.GT.U32.AND P0, PT, R8, 0xfd, PT ;  /* 0x000000fd0800780c */ /* 0x000fc80003f04070 */
[----:B------:R-:W-:-:S13]  /*05a0*/  ISETP.GT.U32.OR P0, PT, R7, 0xfd, P0 ;  /* 0x000000fd0700780c */ /* 0x000fda0000704470 */
[----:B------:R-:W-:Y:S01]  /*05b0*/  @!P0 IMAD.MOV.U32 R6, RZ, RZ, RZ ;  /* 0x000000ffff068224 */ /* 0x000fe200078e00ff */
[----:B------:R-:W-:Y:S06]  /*05c0*/  @!P0 BRA `(.L_x_8) ;  /* 0x00000000005c8947 */ /* 0x000fec0003800000 */
[----:B------:R-:W-:Y:S02]  /*05d0*/  FSETP.GTU.FTZ.AND P0, PT, |R0|, +INF , PT ;  /* 0x7f8000000000780b */ /* 0x000fe40003f1c200 */
[----:B------:R-:W-:-:S04]  /*05e0*/  FSETP.GTU.FTZ.AND P1, PT, |R3|, +INF , PT ;  /* 0x7f8000000300780b */ /* 0x000fc80003f3c200 */
[----:B------:R-:W-:-:S13]  /*05f0*/  PLOP3.LUT P0, PT, P0, P1, PT, 0xf8, 0x8f ;  /* 0x00000000008f781c */ /* 0x000fda0000703f70 */
[----:B------:R-:W-:Y:S05]  /*0600*/  @P0 BRA `(.L_x_9) ;  /* 0x00000004004c0947 */ /* 0x000fea0003800000 */
[----:B------:R-:W-:-:S13]  /*0610*/  LOP3.LUT P0, RZ, R3, 0x7fffffff, R0, 0xc8, !PT ;  /* 0x7fffffff03ff7812 */ /* 0x000fda000780c800 */
[----:B------:R-:W-:Y:S05]  /*0620*/  @!P0 BRA `(.L_x_10) ;  /* 0x00000004003c8947 */ /* 0x000fea0003800000 */
[C---:B------:R-:W-:Y:S02]  /*0630*/  FSETP.NEU.FTZ.AND P2, PT, |R0|.reuse, +INF , PT ;  /* 0x7f8000000000780b */ /* 0x040fe40003f5d200 */
[----:B------:R-:W-:Y:S02]  /*0640*/  FSETP.NEU.FTZ.AND P1, PT, |R3|, +INF , PT ;  /* 0x7f8000000300780b */ /* 0x000fe40003f3d200 */
[----:B------:R-:W-:-:S11]  /*0650*/  FSETP.NEU.FTZ.AND P0, PT, |R0|, +INF , PT ;  /* 0x7f8000000000780b */ /* 0x000fd60003f1d200 */
[----:B------:R-:W-:Y:S05]  /*0660*/  @!P1 BRA !P2, `(.L_x_10) ;  /* 0x00000004002c9947 */ /* 0x000fea0005000000 */
[----:B------:R-:W-:-:S04]  /*0670*/  LOP3.LUT P2, RZ, R0, 0x7fffffff, RZ, 0xc0, !PT ;  /* 0x7fffffff00ff7812 */ /* 0x000fc8000784c0ff */
[----:B------:R-:W-:-:S13]  /*0680*/  PLOP3.LUT P1, PT, P1, P2, PT, 0x2f, 0xf2 ;  /* 0x0000000000f2781c */ /* 0x000fda0000f24577 */
[----:B------:R-:W-:Y:S05]  /*0690*/  @P1 BRA `(.L_x_11) ;  /* 0x0000000400181947 */ /* 0x000fea0003800000 */
[----:B------:R-:W-:-:S04]  /*06a0*/  LOP3.LUT P1, RZ, R3, 0x7fffffff, RZ, 0xc0, !PT ;  /* 0x7fffffff03ff7812 */ /* 0x000fc8000782c0ff */
[----:B------:R-:W-:-:S13]  /*06b0*/  PLOP3.LUT P0, PT, P0, P1, PT, 0x2f, 0xf2 ;  /* 0x0000000000f2781c */ /* 0x000fda0000702577 */
[----:B------:R-:W-:Y:S05]  /*06c0*/  @P0 BRA `(.L_x_12) ;  /* 0x0000000400000947 */ /* 0x000fea0003800000 */
[----:B------:R-:W-:Y:S02]  /*06d0*/  ISETP.GE.AND P0, PT, R7, RZ, PT ;  /* 0x000000ff0700720c */ /* 0x000fe40003f06270 */
[----:B------:R-:W-:-:S11]  /*06e0*/  ISETP.GE.AND P1, PT, R8, RZ, PT ;  /* 0x000000ff0800720c */ /* 0x000fd60003f26270 */
[----:B------:R-:W-:Y:S01]  /*06f0*/  @P0 MOV R6, RZ ;  /* 0x000000ff00060202 */ /* 0x000fe20000000f00 */
[----:B------:R-:W-:Y:S02]  /*0700*/  @!P0 IMAD.MOV.U32 R6, RZ, RZ, -0x40 ;  /* 0xffffffc0ff068424 */ /* 0x000fe400078e00ff */
[----:B------:R-:W-:Y:S01]  /*0710*/  @!P0 FFMA R0, R0, 1.84467440737095516160e+19, RZ ;  /* 0x5f80000000008823 */ /* 0x000fe200000000ff */
[----:B------:R-:W-:Y:S01]  /*0720*/  @!P1 FFMA R3, R3, 1.84467440737095516160e+19, RZ ;  /* 0x5f80000003039823 */ /* 0x000fe200000000ff */
[----:B------:R-:W-:-:S07]  /*0730*/  @!P1 VIADD R6, R6, 0x40 ;  /* 0x0000004006069836 */ /* 0x000fce0000000000 */
.L_x_8:
[----:B------:R-:W-:Y:S01]  /*0740*/  LEA R8, R12, 0xc0800000, 0x17 ;  /* 0xc08000000c087811 */ /* 0x000fe200078eb8ff */
[----:B------:R-:W-:Y:S04]  /*0750*/  BSSY.RECONVERGENT B2, `(.L_x_13) ;  /* 0x0000036000027945 */ /* 0x000fe80003800200 */
[----:B------:R-:W-:Y:S01]  /*0760*/  IMAD.IADD R8, R3, 0x1, -R8 ;  /* 0x0000000103087824 */ /* 0x000fe200078e0a08 */
[----:B------:R-:W-:-:S03]  /*0770*/  IADD3 R3, PT, PT, R10, -0x7f, RZ ;  /* 0xffffff810a037810 */ /* 0x000fc60007ffe0ff */
[----:B------:R-:W0:Y:S01]  /*0780*/  MUFU.RCP R7, R8 ;  /* 0x0000000800077308 */ /* 0x000e220000001000 */
[----:B------:R-:W-:Y:S01]  /*0790*/  FADD.FTZ R9, -R8, -RZ ;  /* 0x800000ff08097221 */ /* 0x000fe20000010100 */
[----:B------:R-:W-:-:S03]  /*07a0*/  IMAD R0, R3, -0x800000, R0 ;  /* 0xff80000003007824 */ /* 0x000fc600078e0200 */
[----:B0-----:R-:W-:-:S04]  /*07b0*/  FFMA R10, R7, R9, 1 ;  /* 0x3f800000070a7423 */ /* 0x001fc80000000009 */
[----:B------:R-:W-:-:S04]  /*07c0*/  FFMA R14, R7, R10, R7 ;  /* 0x0000000a070e7223 */ /* 0x000fc80000000007 */
[----:B------:R-:W-:-:S04]  /*07d0*/  FFMA R7, R0, R14, RZ ;  /* 0x0000000e00077223 */ /* 0x000fc800000000ff */
[----:B------:R-:W-:-:S04]  /*07e0*/  FFMA R10, R9, R7, R0 ;  /* 0x00000007090a7223 */ /* 0x000fc80000000000 */
[----:B------:R-:W-:Y:S01]  /*07f0*/  FFMA R11, R14, R10, R7 ;  /* 0x0000000a0e0b7223 */ /* 0x000fe20000000007 */
[----:B------:R-:W-:-:S03]  /*0800*/  IADD3 R7, PT, PT, R3, 0x7f, -R12 ;  /* 0x0000007f03077810 */ /* 0x000fc60007ffe80c */
[----:B------:R-:W-:Y:S02]  /*0810*/  FFMA R10, R9, R11, R0 ;  /* 0x0000000b090a7223 */ /* 0x000fe40000000000 */
[----:B------:R-:W-:Y:S02]  /*0820*/  IMAD.IADD R7, R7, 0x1, R6 ;  /* 0x0000000107077824 */ /* 0x000fe400078e0206 */
[----:B------:R-:W-:-:S05]  /*0830*/  FFMA R0, R14, R10, R11 ;  /* 0x0000000a0e007223 */ /* 0x000fca000000000b */
[----:B------:R-:W-:-:S04]  /*0840*/  SHF.R.U32.HI R3, RZ, 0x17, R0 ;  /* 0x00000017ff037819 */ /* 0x000fc80000011600 */
[----:B------:R-:W-:-:S05]  /*0850*/  LOP3.LUT R3, R3, 0xff, RZ, 0xc0, !PT ;  /* 0x000000ff03037812 */ /* 0x000fca00078ec0ff */
[----:B------:R-:W-:-:S04]  /*0860*/  IMAD.IADD R9, R3, 0x1, R7 ;  /* 0x0000000103097824 */ /* 0x000fc800078e0207 */
[----:B------:R-:W-:-:S05]  /*0870*/  VIADD R3, R9, 0xffffffff ;  /* 0xffffffff09037836 */ /* 0x000fca0000000000 */
[----:B------:R-:W-:-:S13]  /*0880*/  ISETP.GE.U32.AND P0, PT, R3, 0xfe, PT ;  /* 0x000000fe0300780c */ /* 0x000fda0003f06070 */
[----:B------:R-:W-:Y:S05]  /*0890*/  @!P0 BRA `(.L_x_14) ;  /* 0x0000000000808947 */ /* 0x000fea0003800000 */
[----:B------:R-:W-:-:S13]  /*08a0*/  ISETP.GT.AND P0, PT, R9, 0xfe, PT ;  /* 0x000000fe0900780c */ /* 0x000fda0003f04270 */
[----:B------:R-:W-:Y:S05]  /*08b0*/  @P0 BRA `(.L_x_15) ;  /* 0x00000000006c0947 */ /* 0x000fea0003800000 */
[----:B------:R-:W-:-:S13]  /*08c0*/  ISETP.GE.AND P0, PT, R9, 0x1, PT ;  /* 0x000000010900780c */ /* 0x000fda0003f06270 */
[----:B------:R-:W-:Y:S05]  /*08d0*/  @P0 BRA `(.L_x_16) ;  /* 0x0000000000740947 */ /* 0x000fea0003800000 */
[----:B------:R-:W-:Y:S02]  /*08e0*/  ISETP.GE.AND P0, PT, R9, -0x18, PT ;  /* 0xffffffe80900780c */ /* 0x000fe40003f06270 */
[----:B------:R-:W-:-:S11]  /*08f0*/  LOP3.LUT R0, R0, 0x80000000, RZ, 0xc0, !PT ;  /* 0x8000000000007812 */ /* 0x000fd600078ec0ff */
[----:B------:R-:W-:Y:S05]  /*0900*/  @!P0 BRA `(.L_x_16) ;  /* 0x0000000000688947 */ /* 0x000fea0003800000 */
[CCC-:B------:R-:W-:Y:S01]  /*0910*/  FFMA.RZ R3, R14.reuse, R10.reuse, R11.reuse ;  /* 0x0000000a0e037223 */ /* 0x1c0fe2000000c00b */
[C---:B------:R-:W-:Y:S01]  /*0920*/  IADD3 R8, PT, PT, R9.reuse, 0x20, RZ ;  /* 0x0000002009087810 */ /* 0x040fe20007ffe0ff */
[CCC-:B------:R-:W-:Y:S01]  /*0930*/  FFMA.RM R6, R14.reuse, R10.reuse, R11.reuse ;  /* 0x0000000a0e067223 */ /* 0x1c0fe2000000400b */
[----:B------:R-:W-:Y:S02]  /*0940*/  ISETP.NE.AND P2, PT, R9, RZ, PT ;  /* 0x000000ff0900720c */ /* 0x000fe40003f45270 */
[----:B------:R-:W-:Y:S01]  /*0950*/  LOP3.LUT R7, R3, 0x7fffff, RZ, 0xc0, !PT ;  /* 0x007fffff03077812 */ /* 0x000fe200078ec0ff */
[----:B------:R-:W-:Y:S01]  /*0960*/  FFMA.RP R3, R14, R10, R11 ;  /* 0x0000000a0e037223 */ /* 0x000fe2000000800b */
[----:B------:R-:W-:Y:S01]  /*0970*/  ISETP.NE.AND P1, PT, R9, RZ, PT ;  /* 0x000000ff0900720c */ /* 0x000fe20003f25270 */
[----:B------:R-:W-:Y:S01]  /*0980*/  IMAD.MOV R9, RZ, RZ, -R9 ;  /* 0x000000ffff097224 */ /* 0x000fe200078e0a09 */
[----:B------:R-:W-:Y:S02]  /*0990*/  LOP3.LUT R7, R7, 0x800000, RZ, 0xfc, !PT ;  /* 0x0080000007077812 */ /* 0x000fe400078efcff */
[----:B------:R-:W-:-:S02]  /*09a0*/  FSETP.NEU.FTZ.AND P0, PT, R3, R6, PT ;  /* 0x000000060300720b */ /* 0x000fc40003f1d000 */
[----:B------:R-:W-:Y:S02]  /*09b0*/  SHF.L.U32 R8, R7, R8, RZ ;  /* 0x0000000807087219 */ /* 0x000fe400000006ff */
[----:B------:R-:W-:Y:S02]  /*09c0*/  SEL R6, R9, RZ, P2 ;  /* 0x000000ff09067207 */ /* 0x000fe40001000000 */
[----:B------:R-:W-:Y:S02]  /*09d0*/  ISETP.NE.AND P1, PT, R8, RZ, P1 ;  /* 0x000000ff0800720c */ /* 0x000fe40000f25270 */
[----:B------:R-:W-:Y:S02]  /*09e0*/  SHF.R.U32.HI R6, RZ, R6, R7 ;  /* 0x00000006ff067219 */ /* 0x000fe40000011607 */
[----:B------:R-:W-:Y:S02]  /*09f0*/  PLOP3.LUT P0, PT, P0, P1, PT, 0xf8, 0x8f ;  /* 0x00000000008f781c */ /* 0x000fe40000703f70 */
[----:B------:R-:W-:-:S02]  /*0a00*/  SHF.R.U32.HI R8, RZ, 0x1, R6 ;  /* 0x00000001ff087819 */ /* 0x000fc40000011606 */
[----:B------:R-:W-:-:S04]  /*0a10*/  SEL R3, RZ, 0x1, !P0 ;  /* 0x00000001ff037807 */ /* 0x000fc80004000000 */
[----:B------:R-:W-:-:S04]  /*0a20*/  LOP3.LUT R3, R3, 0x1, R8, 0xf8, !PT ;  /* 0x0000000103037812 */ /* 0x000fc800078ef808 */
[----:B------:R-:W-:-:S05]  /*0a30*/  LOP3.LUT R3, R3, R6, RZ, 0xc0, !PT ;  /* 0x0000000603037212 */ /* 0x000fca00078ec0ff */
[----:B------:R-:W-:-:S05]  /*0a40*/  IMAD.IADD R3, R8, 0x1, R3 ;  /* 0x0000000108037824 */ /* 0x000fca00078e0203 */
[----:B------:R-:W-:Y:S01]  /*0a50*/  LOP3.LUT R0, R3, R0, RZ, 0xfc, !PT ;  /* 0x0000000003007212 */ /* 0x000fe200078efcff */
[----:B------:R-:W-:Y:S06]  /*0a60*/  BRA `(.L_x_16) ;  /* 0x0000000000107947 */ /* 0x000fec0003800000 */
.L_x_15:
[----:B------:R-:W-:-:S04]  /*0a70*/  LOP3.LUT R0, R0, 0x80000000, RZ, 0xc0, !PT ;  /* 0x8000000000007812 */ /* 0x000fc800078ec0ff */
[----:B------:R-:W-:Y:S01]  /*0a80*/  LOP3.LUT R0, R0, 0x7f800000, RZ, 0xfc, !PT ;  /* 0x7f80000000007812 */ /* 0x000fe200078efcff */
[----:B------:R-:W-:Y:S06]  /*0a90*/  BRA `(.L_x_16) ;  /* 0x0000000000047947 */ /* 0x000fec0003800000 */
.L_x_14:
[----:B------:R-:W-:-:S07]  /*0aa0*/  IMAD R0, R7, 0x800000, R0 ;  /* 0x0080000007007824 */ /* 0x000fce00078e0200 */
.L_x_16:
[----:B------:R-:W-:Y:S05]  /*0ab0*/  BSYNC.RECONVERGENT B2 ;  /* 0x0000000000027941 */ /* 0x000fea0003800200 */
.L_x_13:
[----:B------:R-:W-:Y:S05]  /*0ac0*/  BRA `(.L_x_17) ;  /* 0x0000000000207947 */ /* 0x000fea0003800000 */
.L_x_12:
[----:B------:R-:W-:-:S04]  /*0ad0*/  LOP3.LUT R0, R3, 0x80000000, R0, 0x48, !PT ;  /* 0x8000000003007812 */ /* 0x000fc800078e4800 */
[----:B------:R-:W-:Y:S01]  /*0ae0*/  LOP3.LUT R0, R0, 0x7f800000, RZ, 0xfc, !PT ;  /* 0x7f80000000007812 */ /* 0x000fe200078efcff */
[----:B------:R-:W-:Y:S06]  /*0af0*/  BRA `(.L_x_17) ;  /* 0x0000000000147947 */ /* 0x000fec0003800000 */
.L_x_11:
[----:B------:R-:W-:Y:S01]  /*0b00*/  LOP3.LUT R0, R3, 0x80000000, R0, 0x48, !PT ;  /* 0x8000000003007812 */ /* 0x000fe200078e4800 */
[----:B------:R-:W-:Y:S06]  /*0b10*/  BRA `(.L_x_17) ;  /* 0x00000000000c7947 */ /* 0x000fec0003800000 */
.L_x_10:
[----:B------:R-:W0:Y:S01]  /*0b20*/  MUFU.RSQ R0, -QNAN ;  /* 0xffc0000000007908 */ /* 0x000e220000001400 */
[----:B------:R-:W-:Y:S05]  /*0b30*/  BRA `(.L_x_17) ;  /* 0x0000000000047947 */ /* 0x000fea0003800000 */
.L_x_9:
[----:B------:R-:W-:-:S07]  /*0b40*/  FADD.FTZ R0, R0, R3 ;  /* 0x0000000300007221 */ /* 0x000fce0000010000 */
.L_x_17:
[----:B------:R-:W-:Y:S05]  /*0b50*/  BSYNC.RECONVERGENT B1 ;  /* 0x0000000000017941 */ /* 0x000fea0003800200 */
.L_x_7:
[----:B------:R-:W-:Y:S01]  /*0b60*/  IMAD.MOV.U32 R3, RZ, RZ, 0x0 ;  /* 0x00000000ff037424 */ /* 0x000fe200078e00ff */
[----:B0-----:R-:W-:-:S03]  /*0b70*/  MOV R11, R0 ;  /* 0x00000000000b7202 */ /* 0x001fc60000000f00 */
[----:B------:R-:W-:Y:S05]  /*0b80*/  RET.REL.NODEC R2 `(_Z11derivate_1DPfS_if) ;  /* 0xfffffff4021c7950 */ /* 0x000fea0003c3ffff */
.L_x_18:
[----:B------:R-:W-:-:S00]  /*0b90*/  BRA `(.L_x_18) ;  /* 0xfffffffc00fc7947 */ /* 0x000fc0000383ffff */
[----:B------:R-:W-:-:S00]  /*0ba0*/  NOP ;  /* 0x0000000000007918 */ /* 0x000fc00000000000 */
        /* <DEDUP_REMOVED lines=13> */
.L_x_19:


//--------------------- .nv.shared.reserved.0     --------------------------
	.section	.nv.shared.reserved.0,"aw",@nobits
	.weak		__nv_reservedSMEM_offset_0_alias
	.size		__nv_reservedSMEM_offset_0_alias, 0, 64
	.other		__nv_reservedSMEM_offset_0_alias,@"STO_CUDA_RESERVED_SHARED STV_DEFAULT"
__nv_reservedSMEM_offset_0_alias:
	.zero		0
	.zero		64


//--------------------- .nv.constant0._Z11derivate_1DPfS_if --------------------------
	.section	.nv.constant0._Z11derivate_1DPfS_if,"a",@progbits
	.sectionflags	@""
	.align	4
.nv.constant0._Z11derivate_1DPfS_if:
	.zero		920


//--------------------- SYMBOLS --------------------------

	.type		.nv.reservedSmem.offset0,@object
	.size		.nv.reservedSmem.offset0,0x4
